//
// Generated by NVIDIA NVVM Compiler
//
// Compiler Build ID: CL-36424714
// Cuda compilation tools, release 13.0, V13.0.88
// Based on NVVM 20.0.0
//

.version 9.0
.target sm_100
.address_size 64

	// .globl	_Z25matrix_multiplication_gpuPKfS0_Pfi

.visible .entry _Z25matrix_multiplication_gpuPKfS0_Pfi(
	.param .u64 .ptr .align 1 _Z25matrix_multiplication_gpuPKfS0_Pfi_param_0,
	.param .u64 .ptr .align 1 _Z25matrix_multiplication_gpuPKfS0_Pfi_param_1,
	.param .u64 .ptr .align 1 _Z25matrix_multiplication_gpuPKfS0_Pfi_param_2,
	.param .u32 _Z25matrix_multiplication_gpuPKfS0_Pfi_param_3
)
{
	.reg .pred 	%p<11>;
	.reg .b32 	%r<99>;
	.reg .b32 	%f<68>;
	.reg .b64 	%rd<69>;

	ld.param.u64 	%rd4, [_Z25matrix_multiplication_gpuPKfS0_Pfi_param_0];
	ld.param.u64 	%rd5, [_Z25matrix_multiplication_gpuPKfS0_Pfi_param_1];
	ld.param.u64 	%rd3, [_Z25matrix_multiplication_gpuPKfS0_Pfi_param_2];
	ld.param.u32 	%r45, [_Z25matrix_multiplication_gpuPKfS0_Pfi_param_3];
	cvta.to.global.u64 	%rd1, %rd5;
	cvta.to.global.u64 	%rd2, %rd4;
	mov.u32 	%r46, %ctaid.x;
	shl.b32 	%r47, %r46, 5;
	mov.u32 	%r48, %tid.x;
	shr.u32 	%r49, %r48, 5;
	or.b32  	%r1, %r47, %r49;
	mov.u32 	%r50, %ctaid.y;
	shl.b32 	%r2, %r50, 5;
	and.b32  	%r3, %r48, 31;
	or.b32  	%r51, %r2, %r3;
	max.u32 	%r52, %r1, %r51;
	setp.ge.u32 	%p1, %r52, %r45;
	@%p1 bra 	$L__BB0_14;
	setp.lt.s32 	%p2, %r45, 1;
	mov.f32 	%f67, 0f00000000;
	@%p2 bra 	$L__BB0_13;
	mul.lo.s32 	%r5, %r45, %r1;
	and.b32  	%r6, %r45, 7;
	setp.lt.u32 	%p3, %r45, 8;
	mov.f32 	%f67, 0f00000000;
	mov.b32 	%r97, 0;
	@%p3 bra 	$L__BB0_5;
	and.b32  	%r97, %r45, 2147483640;
	neg.s32 	%r95, %r97;
	add.s32 	%r54, %r45, %r2;
	add.s32 	%r94, %r54, %r3;
	shl.b32 	%r10, %r45, 3;
	shl.b32 	%r55, %r45, 1;
	add.s32 	%r56, %r2, %r55;
	add.s32 	%r93, %r56, %r3;
	mad.lo.s32 	%r57, %r45, 3, %r2;
	add.s32 	%r92, %r57, %r3;
	shl.b32 	%r58, %r45, 2;
	add.s32 	%r59, %r2, %r58;
	add.s32 	%r91, %r59, %r3;
	mad.lo.s32 	%r60, %r45, 5, %r2;
	add.s32 	%r90, %r60, %r3;
	mad.lo.s32 	%r61, %r45, 6, %r2;
	add.s32 	%r89, %r61, %r3;
	mad.lo.s32 	%r62, %r45, 7, %r2;
	add.s32 	%r88, %r62, %r3;
	add.s32 	%r86, %r5, 3;
	mov.f32 	%f67, 0f00000000;
	mov.u32 	%r87, %r51;
$L__BB0_4:
	.pragma "nounroll";
	add.s32 	%r63, %r86, -3;
	mul.wide.u32 	%rd6, %r63, 4;
	add.s64 	%rd7, %rd2, %rd6;
	ld.global.f32 	%f17, [%rd7];
	mul.wide.u32 	%rd8, %r87, 4;
	add.s64 	%rd9, %rd1, %rd8;
	ld.global.f32 	%f18, [%rd9];
	fma.rn.f32 	%f19, %f17, %f18, %f67;
	add.s32 	%r64, %r86, -2;
	mul.wide.u32 	%rd10, %r64, 4;
	add.s64 	%rd11, %rd2, %rd10;
	ld.global.f32 	%f20, [%rd11];
	mul.wide.u32 	%rd12, %r94, 4;
	add.s64 	%rd13, %rd1, %rd12;
	ld.global.f32 	%f21, [%rd13];
	fma.rn.f32 	%f22, %f20, %f21, %f19;
	add.s32 	%r65, %r86, -1;
	mul.wide.u32 	%rd14, %r65, 4;
	add.s64 	%rd15, %rd2, %rd14;
	ld.global.f32 	%f23, [%rd15];
	mul.wide.u32 	%rd16, %r93, 4;
	add.s64 	%rd17, %rd1, %rd16;
	ld.global.f32 	%f24, [%rd17];
	fma.rn.f32 	%f25, %f23, %f24, %f22;
	add.s32 	%r66, %r86, 4;
	mul.wide.u32 	%rd18, %r86, 4;
	add.s64 	%rd19, %rd2, %rd18;
	ld.global.f32 	%f26, [%rd19];
	mul.wide.u32 	%rd20, %r92, 4;
	add.s64 	%rd21, %rd1, %rd20;
	ld.global.f32 	%f27, [%rd21];
	fma.rn.f32 	%f28, %f26, %f27, %f25;
	add.s32 	%r67, %r86, 1;
	mul.wide.u32 	%rd22, %r67, 4;
	add.s64 	%rd23, %rd2, %rd22;
	ld.global.f32 	%f29, [%rd23];
	mul.wide.u32 	%rd24, %r91, 4;
	add.s64 	%rd25, %rd1, %rd24;
	ld.global.f32 	%f30, [%rd25];
	fma.rn.f32 	%f31, %f29, %f30, %f28;
	add.s32 	%r68, %r86, 2;
	mul.wide.u32 	%rd26, %r68, 4;
	add.s64 	%rd27, %rd2, %rd26;
	ld.global.f32 	%f32, [%rd27];
	mul.wide.u32 	%rd28, %r90, 4;
	add.s64 	%rd29, %rd1, %rd28;
	ld.global.f32 	%f33, [%rd29];
	fma.rn.f32 	%f34, %f32, %f33, %f31;
	add.s32 	%r69, %r86, 3;
	mul.wide.u32 	%rd30, %r69, 4;
	add.s64 	%rd31, %rd2, %rd30;
	ld.global.f32 	%f35, [%rd31];
	mul.wide.u32 	%rd32, %r89, 4;
	add.s64 	%rd33, %rd1, %rd32;
	ld.global.f32 	%f36, [%rd33];
	fma.rn.f32 	%f37, %f35, %f36, %f34;
	mul.wide.u32 	%rd34, %r66, 4;
	add.s64 	%rd35, %rd2, %rd34;
	ld.global.f32 	%f38, [%rd35];
	mul.wide.u32 	%rd36, %r88, 4;
	add.s64 	%rd37, %rd1, %rd36;
	ld.global.f32 	%f39, [%rd37];
	fma.rn.f32 	%f67, %f38, %f39, %f37;
	add.s32 	%r95, %r95, 8;
	add.s32 	%r94, %r94, %r10;
	add.s32 	%r93, %r93, %r10;
	add.s32 	%r92, %r92, %r10;
	add.s32 	%r91, %r91, %r10;
	add.s32 	%r90, %r90, %r10;
	add.s32 	%r89, %r89, %r10;
	add.s32 	%r88, %r88, %r10;
	add.s32 	%r87, %r87, %r10;
	add.s32 	%r86, %r86, 8;
	setp.ne.s32 	%p4, %r95, 0;
	@%p4 bra 	$L__BB0_4;
$L__BB0_5:
	setp.eq.s32 	%p5, %r6, 0;
	@%p5 bra 	$L__BB0_13;
	and.b32  	%r39, %r45, 3;
	setp.lt.u32 	%p6, %r6, 4;
	@%p6 bra 	$L__BB0_8;
	add.s32 	%r70, %r97, %r5;
	mul.wide.u32 	%rd38, %r70, 4;
	add.s64 	%rd39, %rd2, %rd38;
	ld.global.f32 	%f41, [%rd39];
	mad.lo.s32 	%r71, %r97, %r45, %r51;
	mul.wide.u32 	%rd40, %r71, 4;
	add.s64 	%rd41, %rd1, %rd40;
	ld.global.f32 	%f42, [%rd41];
	fma.rn.f32 	%f43, %f41, %f42, %f67;
	add.s32 	%r72, %r70, 1;
	mul.wide.u32 	%rd42, %r72, 4;
	add.s64 	%rd43, %rd2, %rd42;
	ld.global.f32 	%f44, [%rd43];
	add.s32 	%r73, %r71, %r45;
	mul.wide.u32 	%rd44, %r73, 4;
	add.s64 	%rd45, %rd1, %rd44;
	ld.global.f32 	%f45, [%rd45];
	fma.rn.f32 	%f46, %f44, %f45, %f43;
	add.s32 	%r74, %r70, 2;
	mul.wide.u32 	%rd46, %r74, 4;
	add.s64 	%rd47, %rd2, %rd46;
	ld.global.f32 	%f47, [%rd47];
	add.s32 	%r75, %r73, %r45;
	mul.wide.u32 	%rd48, %r75, 4;
	add.s64 	%rd49, %rd1, %rd48;
	ld.global.f32 	%f48, [%rd49];
	fma.rn.f32 	%f49, %f47, %f48, %f46;
	add.s32 	%r76, %r70, 3;
	mul.wide.u32 	%rd50, %r76, 4;
	add.s64 	%rd51, %rd2, %rd50;
	ld.global.f32 	%f50, [%rd51];
	add.s32 	%r77, %r75, %r45;
	mul.wide.u32 	%rd52, %r77, 4;
	add.s64 	%rd53, %rd1, %rd52;
	ld.global.f32 	%f51, [%rd53];
	fma.rn.f32 	%f67, %f50, %f51, %f49;
	add.s32 	%r97, %r97, 4;
$L__BB0_8:
	setp.eq.s32 	%p7, %r39, 0;
	@%p7 bra 	$L__BB0_13;
	setp.eq.s32 	%p8, %r39, 1;
	@%p8 bra 	$L__BB0_11;
	add.s32 	%r78, %r97, %r5;
	mul.wide.u32 	%rd54, %r78, 4;
	add.s64 	%rd55, %rd2, %rd54;
	ld.global.f32 	%f53, [%rd55];
	mad.lo.s32 	%r79, %r97, %r45, %r51;
	mul.wide.u32 	%rd56, %r79, 4;
	add.s64 	%rd57, %rd1, %rd56;
	ld.global.f32 	%f54, [%rd57];
	fma.rn.f32 	%f55, %f53, %f54, %f67;
	add.s32 	%r80, %r78, 1;
	mul.wide.u32 	%rd58, %r80, 4;
	add.s64 	%rd59, %rd2, %rd58;
	ld.global.f32 	%f56, [%rd59];
	add.s32 	%r81, %r79, %r45;
	mul.wide.u32 	%rd60, %r81, 4;
	add.s64 	%rd61, %rd1, %rd60;
	ld.global.f32 	%f57, [%rd61];
	fma.rn.f32 	%f67, %f56, %f57, %f55;
	add.s32 	%r97, %r97, 2;
$L__BB0_11:
	and.b32  	%r82, %r45, 1;
	setp.eq.b32 	%p9, %r82, 1;
	not.pred 	%p10, %p9;
	@%p10 bra 	$L__BB0_13;
	add.s32 	%r83, %r97, %r5;
	mul.wide.u32 	%rd62, %r83, 4;
	add.s64 	%rd63, %rd2, %rd62;
	ld.global.f32 	%f58, [%rd63];
	mad.lo.s32 	%r84, %r97, %r45, %r51;
	mul.wide.u32 	%rd64, %r84, 4;
	add.s64 	%rd65, %rd1, %rd64;
	ld.global.f32 	%f59, [%rd65];
	fma.rn.f32 	%f67, %f58, %f59, %f67;
$L__BB0_13:
	mad.lo.s32 	%r85, %r45, %r1, %r51;
	cvta.to.global.u64 	%rd66, %rd3;
	mul.wide.u32 	%rd67, %r85, 4;
	add.s64 	%rd68, %rd66, %rd67;
	st.global.f32 	[%rd68], %f67;
$L__BB0_14:
	ret;

}


// ===== COMPILED SASS (sm_100) =====

	.target	sm_100

	.elftype	@"ET_EXEC"


//--------------------- .note.nv.tkinfo           --------------------------
	.section	.note.nv.tkinfo,"",@"SHT_NOTE"
	.sectionflags	@"SHF_NOTE_NV_TKINFO"
	.tkinfo
        /*0018*/ 	.word	0x00000002
        /*0030*/ 	.string	""
        /*0030*/ 	.string	"ptxas"
        /*0030*/ 	.string	"Cuda compilation tools, release 13.0, V13.0.88"
        /*0030*/ 	.string	"Build cuda_13.0.r13.0/compiler.36424714_0"
        /*0030*/ 	.string	"-arch sm_100 -m 64 "



//--------------------- .note.nv.cuinfo           --------------------------
	.section	.note.nv.cuinfo,"",@"SHT_NOTE"
	.sectionflags	@"SHF_NOTE_NV_CUINFO"
        /*0018*/ 	.short	0x0002
        /*001a*/ 	.short	0x0064
        /*001c*/ 	.short	0x0082
	.zero		2


//--------------------- .nv.info                  --------------------------
	.section	.nv.info,"",@"SHT_CUDA_INFO"
	.align	4


	//----- nvinfo : EIATTR_REGCOUNT
	.align		4
        /*0000*/ 	.byte	0x04, 0x2f
        /*0002*/ 	.short	(.L_1 - .L_0)
	.align		4
.L_0:
        /*0004*/ 	.word	index@(_Z25matrix_multiplication_gpuPKfS0_Pfi)
        /*0008*/ 	.word	0x00000020


	//----- nvinfo : EIATTR_FRAME_SIZE
	.align		4
.L_1:
        /*000c*/ 	.byte	0x04, 0x11
        /*000e*/ 	.short	(.L_3 - .L_2)
	.align		4
.L_2:
        /*0010*/ 	.word	index@(_Z25matrix_multiplication_gpuPKfS0_Pfi)
        /*0014*/ 	.word	0x00000000


	//----- nvinfo : EIATTR_MIN_STACK_SIZE
	.align		4
.L_3:
        /*0018*/ 	.byte	0x04, 0x12
        /*001a*/ 	.short	(.L_5 - .L_4)
	.align		4
.L_4:
        /*001c*/ 	.word	index@(_Z25matrix_multiplication_gpuPKfS0_Pfi)
        /*0020*/ 	.word	0x00000000
.L_5:


//--------------------- .nv.compat                --------------------------
	.section	.nv.compat,"",@"SHT_CUDA_COMPAT_INFO"
	.align	4
        /*0000*/ 	.byte	0x02, 0x09, 0x00, 0x00, 0x02, 0x02, 0x01, 0x00, 0x02, 0x05, 0x05, 0x00, 0x03, 0x07, 0x01, 0x01
        /*0010*/ 	.byte	0x02, 0x03, 0x00, 0x00, 0x02, 0x06, 0x01, 0x00, 0x04, 0x0b, 0x08, 0x00, 0x09, 0x00, 0x00, 0x00
        /*0020*/ 	.byte	0x00, 0x00, 0x00, 0x00


//--------------------- .nv.info._Z25matrix_multiplication_gpuPKfS0_Pfi --------------------------
	.section	.nv.info._Z25matrix_multiplication_gpuPKfS0_Pfi,"",@"SHT_CUDA_INFO"
	.sectionflags	@""
	.align	4


	//----- nvinfo : EIATTR_CUDA_API_VERSION
	.align		4
        /*0000*/ 	.byte	0x04, 0x37
        /*0002*/ 	.short	(.L_7 - .L_6)
.L_6:
        /*0004*/ 	.word	0x00000082


	//----- nvinfo : EIATTR_KPARAM_INFO
	.align		4
.L_7:
        /*0008*/ 	.byte	0x04, 0x17
        /*000a*/ 	.short	(.L_9 - .L_8)
.L_8:
        /*000c*/ 	.word	0x00000000
        /*0010*/ 	.short	0x0003
        /*0012*/ 	.short	0x0018
        /*0014*/ 	.byte	0x00, 0xf0, 0x11, 0x00


	//----- nvinfo : EIATTR_KPARAM_INFO
	.align		4
.L_9:
        /*0018*/ 	.byte	0x04, 0x17
        /*001a*/ 	.short	(.L_11 - .L_10)
.L_10:
        /*001c*/ 	.word	0x00000000
        /*0020*/ 	.short	0x0002
        /*0022*/ 	.short	0x0010
        /*0024*/ 	.byte	0x00, 0xf5, 0x21, 0x00


	//----- nvinfo : EIATTR_KPARAM_INFO
	.align		4
.L_11:
        /*0028*/ 	.byte	0x04, 0x17
        /*002a*/ 	.short	(.L_13 - .L_12)
.L_12:
        /*002c*/ 	.word	0x00000000
        /*0030*/ 	.short	0x0001
        /*0032*/ 	.short	0x0008
        /*0034*/ 	.byte	0x00, 0xf5, 0x21, 0x00


	//----- nvinfo : EIATTR_KPARAM_INFO
	.align		4
.L_13:
        /*0038*/ 	.byte	0x04, 0x17
        /*003a*/ 	.short	(.L_15 - .L_14)
.L_14:
        /*003c*/ 	.word	0x00000000
        /*0040*/ 	.short	0x0000
        /*0042*/ 	.short	0x0000
        /*0044*/ 	.byte	0x00, 0xf5, 0x21, 0x00


	//----- nvinfo : EIATTR_SPARSE_MMA_MASK
	.align		4
.L_15:
        /*0048*/ 	.byte	0x03, 0x50
        /*004a*/ 	.short	0x0000


	//----- nvinfo : EIATTR_MAXREG_COUNT
	.align		4
        /*004c*/ 	.byte	0x03, 0x1b
        /*004e*/ 	.short	0x00ff


	//----- nvinfo : EIATTR_MERCURY_ISA_VERSION
	.align		4
        /*0050*/ 	.byte	0x03, 0x5f
        /*0052*/ 	.short	0x0101


	//----- nvinfo : EIATTR_VRC_CTA_INIT_COUNT
	.align		4
        /*0054*/ 	.byte	0x02, 0x4a
	.zero		1
	.zero		1


	//----- nvinfo : EIATTR_EXIT_INSTR_OFFSETS
	.align		4
        /*0058*/ 	.byte	0x04, 0x1c
        /*005a*/ 	.short	(.L_17 - .L_16)


	//   ....[0]....
.L_16:
        /*005c*/ 	.word	0x000000c0


	//   ....[1]....
        /*0060*/ 	.word	0x00000ad0


	//----- nvinfo : EIATTR_CBANK_PARAM_SIZE
	.align		4
.L_17:
        /*0064*/ 	.byte	0x03, 0x19
        /*0066*/ 	.short	0x001c


	//----- nvinfo : EIATTR_PARAM_CBANK
	.align		4
        /*0068*/ 	.byte	0x04, 0x0a
        /*006a*/ 	.short	(.L_19 - .L_18)
	.align		4
.L_18:
        /*006c*/ 	.word	index@(.nv.constant0._Z25matrix_multiplication_gpuPKfS0_Pfi)
        /*0070*/ 	.short	0x0380
        /*0072*/ 	.short	0x001c


	//----- nvinfo : EIATTR_SW_WAR
	.align		4
.L_19:
        /*0074*/ 	.byte	0x04, 0x36
        /*0076*/ 	.short	(.L_21 - .L_20)
.L_20:
        /*0078*/ 	.word	0x00000008
.L_21:


//--------------------- .nv.callgraph             --------------------------
	.section	.nv.callgraph,"",@"SHT_CUDA_CALLGRAPH"
	.align	4
	.sectionentsize	8
	.align		4
        /*0000*/ 	.word	0x00000000
	.align		4
        /*0004*/ 	.word	0xffffffff
	.align		4
        /*0008*/ 	.word	0x00000000
	.align		4
        /*000c*/ 	.word	0xfffffffe
	.align		4
        /*0010*/ 	.word	0x00000000
	.align		4
        /*0014*/ 	.word	0xfffffffd
	.align		4
        /*0018*/ 	.word	0x00000000
	.align		4
        /*001c*/ 	.word	0xfffffffc


//--------------------- .text._Z25matrix_multiplication_gpuPKfS0_Pfi --------------------------
	.section	.text._Z25matrix_multiplication_gpuPKfS0_Pfi,"ax",@progbits
	.align	128
        .global         _Z25matrix_multiplication_gpuPKfS0_Pfi
        .type           _Z25matrix_multiplication_gpuPKfS0_Pfi,@function
        .size           _Z25matrix_multiplication_gpuPKfS0_Pfi,(.L_x_5 - _Z25matrix_multiplication_gpuPKfS0_Pfi)
        .other          _Z25matrix_multiplication_gpuPKfS0_Pfi,@"STO_CUDA_ENTRY STV_DEFAULT"
_Z25matrix_multiplication_gpuPKfS0_Pfi:
.text._Z25matrix_multiplication_gpuPKfS0_Pfi:
[----:B------:R-:W-:Y:S01]  /*0000*/  LDC R1, c[0x0][0x37c] ;  /* 0x0000df00ff017b82 */ /* 0x000fe20000000800 */
[----:B------:R-:W0:Y:S07]  /*0010*/  S2R R4, SR_TID.X ;  /* 0x0000000000047919 */ /* 0x000e2e0000002100 */
[----:B------:R-:W1:Y:S01]  /*0020*/  S2UR UR4, SR_CTAID.X ;  /* 0x00000000000479c3 */ /* 0x000e620000002500 */
[----:B------:R-:W2:Y:S07]  /*0030*/  S2R R11, SR_CTAID.Y ;  /* 0x00000000000b7919 */ /* 0x000eae0000002600 */
[----:B------:R-:W3:Y:S01]  /*0040*/  LDC R0, c[0x0][0x398] ;  /* 0x0000e600ff007b82 */ /* 0x000ee20000000800 */
[----:B-1----:R-:W-:Y:S01]  /*0050*/  USHF.L.U32 UR4, UR4, 0x5, URZ ;  /* 0x0000000504047899 */ /* 0x002fe200080006ff */
[----:B0-----:R-:W-:-:S02]  /*0060*/  SHF.R.U32.HI R2, RZ, 0x5, R4 ;  /* 0x00000005ff027819 */ /* 0x001fc40000011604 */
[----:B--2---:R-:W-:-:S03]  /*0070*/  SHF.L.U32 R11, R11, 0x5, RZ ;  /* 0x000000050b0b7819 */ /* 0x004fc600000006ff */
[----:B------:R-:W-:Y:S02]  /*0080*/  LOP3.LUT R2, R2, UR4, RZ, 0xfc, !PT ;  /* 0x0000000402027c12 */ /* 0x000fe4000f8efcff */
[----:B------:R-:W-:-:S04]  /*0090*/  LOP3.LUT R3, R11, 0x1f, R4, 0xf8, !PT ;  /* 0x0000001f0b037812 */ /* 0x000fc800078ef804 */
[----:B------:R-:W-:-:S04]  /*00a0*/  VIMNMX.U32 R5, PT, PT, R2, R3, !PT ;  /* 0x0000000302057248 */ /* 0x000fc80007fe0000 */
[----:B---3--:R-:W-:-:S13]  /*00b0*/  ISETP.GE.U32.AND P0, PT, R5, R0, PT ;  /* 0x000000000500720c */ /* 0x008fda0003f06070 */
[----:B------:R-:W-:Y:S05]  /*00c0*/  @P0 EXIT ;  /* 0x000000000000094d */ /* 0x000fea0003800000 */
[----:B------:R-:W-:Y:S01]  /*00d0*/  ISETP.GE.AND P0, PT, R0, 0x1, PT ;  /* 0x000000010000780c */ /* 0x000fe20003f06270 */
[----:B------:R-:W0:Y:S01]  /*00e0*/  LDCU.64 UR4, c[0x0][0x358] ;  /* 0x00006b00ff0477ac */ /* 0x000e220008000a00 */
[----:B------:R-:W-:-:S11]  /*00f0*/  HFMA2 R26, -RZ, RZ, 0, 0 ;  /* 0x00000000ff1a7431 */ /* 0x000fd600000001ff */
[----:B------:R-:W-:Y:S05]  /*0100*/  @!P0 BRA `(.L_x_0) ;  /* 0x0000000800608947 */ /* 0x000fea0003800000 */
[C---:B------:R-:W-:Y:S02]  /*0110*/  ISETP.GE.U32.AND P1, PT, R0.reuse, 0x8, PT ;  /* 0x000000080000780c */ /* 0x040fe40003f26070 */
[----:B------:R-:W-:Y:S02]  /*0120*/  LOP3.LUT R5, R0, 0x7, RZ, 0xc0, !PT ;  /* 0x0000000700057812 */ /* 0x000fe400078ec0ff */
[----:B------:R-:W-:Y:S02]  /*0130*/  MOV R26, RZ ;  /* 0x000000ff001a7202 */ /* 0x000fe40000000f00 */
[----:B------:R-:W-:Y:S02]  /*0140*/  ISETP.NE.AND P0, PT, R5, RZ, PT ;  /* 0x000000ff0500720c */ /* 0x000fe40003f05270 */
[----:B------:R-:W-:-:S05]  /*0150*/  MOV R6, RZ ;  /* 0x000000ff00067202 */ /* 0x000fca0000000f00 */
[----:B------:R-:W-:Y:S06]  /*0160*/  @!P1 BRA `(.L_x_1) ;  /* 0x0000000400409947 */ /* 0x000fec0003800000 */
[----:B------:R-:W-:Y:S01]  /*0170*/  LOP3.LUT R6, R4, 0x1f, RZ, 0xc0, !PT ;  /* 0x0000001f04067812 */ /* 0x000fe200078ec0ff */
[C-C-:B------:R-:W-:Y:S01]  /*0180*/  IMAD R9, R0.reuse, 0x3, R11.reuse ;  /* 0x0000000300097824 */ /* 0x140fe200078e020b */
[CC--:B------:R-:W-:Y:S01]  /*0190*/  LEA R7, R0.reuse, R11.reuse, 0x1 ;  /* 0x0000000b00077211 */ /* 0x0c0fe200078e08ff */
[C-C-:B------:R-:W-:Y:S01]  /*01a0*/  IMAD R15, R0.reuse, 0x5, R11.reuse ;  /* 0x00000005000f7824 */ /* 0x140fe200078e020b */
[C---:B------:R-:W-:Y:S01]  /*01b0*/  LEA R13, R0.reuse, R11, 0x2 ;  /* 0x0000000b000d7211 */ /* 0x040fe200078e10ff */
[--C-:B------:R-:W-:Y:S01]  /*01c0*/  IMAD R17, R0, 0x6, R11.reuse ;  /* 0x0000000600117824 */ /* 0x100fe200078e020b */
[----:B------:R-:W-:Y:S01]  /*01d0*/  IADD3 R18, PT, PT, R6, R7, RZ ;  /* 0x0000000706127210 */ /* 0x000fe20007ffe0ff */
[--C-:B------:R-:W-:Y:S01]  /*01e0*/  IMAD R19, R0, 0x7, R11.reuse ;  /* 0x0000000700137824 */ /* 0x100fe200078e020b */
[----:B------:R-:W-:Y:S01]  /*01f0*/  IADD3 R7, PT, PT, R6, R9, RZ ;  /* 0x0000000906077210 */ /* 0x000fe20007ffe0ff */
[-C--:B------:R-:W-:Y:S01]  /*0200*/  IMAD R20, R2, R0.reuse, 0x3 ;  /* 0x0000000302147424 */ /* 0x080fe200078e0200 */
[----:B------:R-:W-:-:S02]  /*0210*/  IADD3 R4, PT, PT, R6, R0, R11 ;  /* 0x0000000006047210 */ /* 0x000fc40007ffe00b */
[C---:B------:R-:W-:Y:S02]  /*0220*/  IADD3 R8, PT, PT, R6.reuse, R13, RZ ;  /* 0x0000000d06087210 */ /* 0x040fe40007ffe0ff */
[C---:B------:R-:W-:Y:S02]  /*0230*/  IADD3 R9, PT, PT, R6.reuse, R15, RZ ;  /* 0x0000000f06097210 */ /* 0x040fe40007ffe0ff */
[C---:B------:R-:W-:Y:S02]  /*0240*/  IADD3 R10, PT, PT, R6.reuse, R17, RZ ;  /* 0x00000011060a7210 */ /* 0x040fe40007ffe0ff */
[----:B------:R-:W-:Y:S02]  /*0250*/  IADD3 R11, PT, PT, R6, R19, RZ ;  /* 0x00000013060b7210 */ /* 0x000fe40007ffe0ff */
[----:B------:R-:W-:Y:S02]  /*0260*/  LOP3.LUT R6, R0, 0x7ffffff8, RZ, 0xc0, !PT ;  /* 0x7ffffff800067812 */ /* 0x000fe400078ec0ff */
[----:B------:R-:W-:-:S02]  /*0270*/  MOV R26, RZ ;  /* 0x000000ff001a7202 */ /* 0x000fc40000000f00 */
[----:B------:R-:W-:Y:S02]  /*0280*/  MOV R19, R3 ;  /* 0x0000000300137202 */ /* 0x000fe40000000f00 */
[----:B------:R-:W-:-:S07]  /*0290*/  IADD3 R21, PT, PT, -R6, RZ, RZ ;  /* 0x000000ff06157210 */ /* 0x000fce0007ffe1ff */
.L_x_2:
[----:B------:R-:W1:Y:S01]  /*02a0*/  LDC.64 R12, c[0x0][0x380] ;  /* 0x0000e000ff0c7b82 */ /* 0x000e620000000a00 */
[C---:B------:R-:W-:Y:S02]  /*02b0*/  IADD3 R25, PT, PT, R20.reuse, -0x3, RZ ;  /* 0xfffffffd14197810 */ /* 0x040fe40007ffe0ff */
[----:B------:R-:W-:-:S05]  /*02c0*/  IADD3 R23, PT, PT, R20, -0x2, RZ ;  /* 0xfffffffe14177810 */ /* 0x000fca0007ffe0ff */
[----:B------:R-:W2:Y:S01]  /*02d0*/  LDC.64 R14, c[0x0][0x388] ;  /* 0x0000e200ff0e7b82 */ /* 0x000ea20000000a00 */
[----:B-1----:R-:W-:-:S04]  /*02e0*/  IMAD.WIDE.U32 R24, R25, 0x4, R12 ;  /* 0x0000000419187825 */ /* 0x002fc800078e000c */
[----:B------:R-:W-:Y:S02]  /*02f0*/  IMAD.WIDE.U32 R22, R23, 0x4, R12 ;  /* 0x0000000417167825 */ /* 0x000fe400078e000c */
[----:B0-----:R-:W3:Y:S02]  /*0300*/  LDG.E R25, desc[UR4][R24.64] ;  /* 0x0000000418197981 */ /* 0x001ee4000c1e1900 */
[--C-:B--2---:R-:W-:Y:S02]  /*0310*/  IMAD.WIDE.U32 R16, R19, 0x4, R14.reuse ;  /* 0x0000000413107825 */ /* 0x104fe400078e000e */
[----:B------:R-:W2:Y:S04]  /*0320*/  LDG.E R27, desc[UR4][R22.64] ;  /* 0x00000004161b7981 */ /* 0x000ea8000c1e1900 */
[----:B------:R0:W3:Y:S02]  /*0330*/  LDG.E R29, desc[UR4][R16.64] ;  /* 0x00000004101d7981 */ /* 0x0000e4000c1e1900 */
[----:B0-----:R-:W-:-:S05]  /*0340*/  IMAD.WIDE.U32 R16, R4, 0x4, R14 ;  /* 0x0000000404107825 */ /* 0x001fca00078e000e */
[----:B------:R0:W2:Y:S01]  /*0350*/  LDG.E R28, desc[UR4][R16.64] ;  /* 0x00000004101c7981 */ /* 0x0000a2000c1e1900 */
[----:B------:R-:W-:-:S05]  /*0360*/  IADD3 R23, PT, PT, R20, -0x1, RZ ;  /* 0xffffffff14177810 */ /* 0x000fca0007ffe0ff */
[----:B------:R-:W-:-:S04]  /*0370*/  IMAD.WIDE.U32 R22, R23, 0x4, R12 ;  /* 0x0000000417167825 */ /* 0x000fc800078e000c */
[----:B0-----:R-:W-:-:S04]  /*0380*/  IMAD.WIDE.U32 R16, R18, 0x4, R14 ;  /* 0x0000000412107825 */ /* 0x001fc800078e000e */
[----:B---3--:R-:W-:Y:S02]  /*0390*/  FFMA R29, R25, R29, R26 ;  /* 0x0000001d191d7223 */ /* 0x008fe4000000001a */
[----:B------:R0:W3:Y:S04]  /*03a0*/  LDG.E R26, desc[UR4][R22.64] ;  /* 0x00000004161a7981 */ /* 0x0000e8000c1e1900 */
[----:B------:R1:W3:Y:S01]  /*03b0*/  LDG.E R25, desc[UR4][R16.64] ;  /* 0x0000000410197981 */ /* 0x0002e2000c1e1900 */
[----:B0-----:R-:W-:-:S04]  /*03c0*/  IMAD.WIDE.U32 R22, R20, 0x4, R12 ;  /* 0x0000000414167825 */ /* 0x001fc800078e000c */
[----:B-1----:R-:W-:-:S04]  /*03d0*/  IMAD.WIDE.U32 R16, R7, 0x4, R14 ;  /* 0x0000000407107825 */ /* 0x002fc800078e000e */
[----:B--2---:R-:W-:Y:S01]  /*03e0*/  FFMA R27, R27, R28, R29 ;  /* 0x0000001c1b1b7223 */ /* 0x004fe2000000001d */
[----:B------:R-:W2:Y:S04]  /*03f0*/  LDG.E R24, desc[UR4][R22.64] ;  /* 0x0000000416187981 */ /* 0x000ea8000c1e1900 */
[----:B------:R0:W2:Y:S01]  /*0400*/  LDG.E R28, desc[UR4][R16.64] ;  /* 0x00000004101c7981 */ /* 0x0000a2000c1e1900 */
[----:B------:R-:W-:-:S05]  /*0410*/  IADD3 R29, PT, PT, R20, 0x2, RZ ;  /* 0x00000002141d7810 */ /* 0x000fca0007ffe0ff */
[----:B0-----:R-:W-:Y:S01]  /*0420*/  IMAD.WIDE.U32 R16, R29, 0x4, R12 ;  /* 0x000000041d107825 */ /* 0x001fe200078e000c */
[----:B------:R-:W-:-:S04]  /*0430*/  IADD3 R29, PT, PT, R20, 0x3, RZ ;  /* 0x00000003141d7810 */ /* 0x000fc80007ffe0ff */
[----:B------:R0:W4:Y:S02]  /*0440*/  LDG.E R23, desc[UR4][R16.64] ;  /* 0x0000000410177981 */ /* 0x000124000c1e1900 */
[----:B0-----:R-:W-:-:S04]  /*0450*/  IMAD.WIDE.U32 R16, R9, 0x4, R14 ;  /* 0x0000000409107825 */ /* 0x001fc800078e000e */
[----:B---3--:R-:W-:Y:S01]  /*0460*/  FFMA R25, R26, R25, R27 ;  /* 0x000000191a197223 */ /* 0x008fe2000000001b */
[----:B------:R-:W-:-:S03]  /*0470*/  IADD3 R27, PT, PT, R20, 0x1, RZ ;  /* 0x00000001141b7810 */ /* 0x000fc60007ffe0ff */
[----:B--2---:R-:W-:Y:S02]  /*0480*/  FFMA R22, R24, R28, R25 ;  /* 0x0000001c18167223 */ /* 0x004fe40000000019 */
[----:B------:R-:W-:-:S06]  /*0490*/  IMAD.WIDE.U32 R24, R27, 0x4, R12 ;  /* 0x000000041b187825 */ /* 0x000fcc00078e000c */
[----:B------:R-:W2:Y:S01]  /*04a0*/  LDG.E R25, desc[UR4][R24.64] ;  /* 0x0000000418197981 */ /* 0x000ea2000c1e1900 */
[----:B------:R-:W-:-:S06]  /*04b0*/  IMAD.WIDE.U32 R26, R8, 0x4, R14 ;  /* 0x00000004081a7825 */ /* 0x000fcc00078e000e */
[----:B------:R-:W2:Y:S04]  /*04c0*/  LDG.E R26, desc[UR4][R26.64] ;  /* 0x000000041a1a7981 */ /* 0x000ea8000c1e1900 */
[----:B------:R0:W4:Y:S02]  /*04d0*/  LDG.E R24, desc[UR4][R16.64] ;  /* 0x0000000410187981 */ /* 0x000124000c1e1900 */
[----:B0-----:R-:W-:Y:S01]  /*04e0*/  IMAD.WIDE.U32 R16, R29, 0x4, R12 ;  /* 0x000000041d107825 */ /* 0x001fe200078e000c */
[----:B------:R-:W-:-:S05]  /*04f0*/  IADD3 R29, PT, PT, R20, 0x4, RZ ;  /* 0x00000004141d7810 */ /* 0x000fca0007ffe0ff */
[----:B------:R-:W-:Y:S01]  /*0500*/  IMAD.WIDE.U32 R12, R29, 0x4, R12 ;  /* 0x000000041d0c7825 */ /* 0x000fe200078e000c */
[----:B------:R-:W3:Y:S04]  /*0510*/  LDG.E R16, desc[UR4][R16.64] ;  /* 0x0000000410107981 */ /* 0x000ee8000c1e1900 */
[----:B------:R0:W5:Y:S02]  /*0520*/  LDG.E R28, desc[UR4][R12.64] ;  /* 0x000000040c1c7981 */ /* 0x000164000c1e1900 */
[----:B0-----:R-:W-:-:S04]  /*0530*/  IMAD.WIDE.U32 R12, R10, 0x4, R14 ;  /* 0x000000040a0c7825 */ /* 0x001fc800078e000e */
[----:B------:R-:W-:Y:S01]  /*0540*/  IMAD.WIDE.U32 R14, R11, 0x4, R14 ;  /* 0x000000040b0e7825 */ /* 0x000fe200078e000e */
[----:B------:R-:W3:Y:S05]  /*0550*/  LDG.E R29, desc[UR4][R12.64] ;  /* 0x000000040c1d7981 */ /* 0x000eea000c1e1900 */
[----:B------:R-:W5:Y:S01]  /*0560*/  LDG.E R14, desc[UR4][R14.64] ;  /* 0x000000040e0e7981 */ /* 0x000f62000c1e1900 */
[----:B------:R-:W-:-:S04]  /*0570*/  IADD3 R21, PT, PT, R21, 0x8, RZ ;  /* 0x0000000815157810 */ /* 0x000fc80007ffe0ff */
[----:B------:R-:W-:Y:S02]  /*0580*/  ISETP.NE.AND P1, PT, R21, RZ, PT ;  /* 0x000000ff1500720c */ /* 0x000fe40003f25270 */
[----:B------:R-:W-:Y:S02]  /*0590*/  IADD3 R20, PT, PT, R20, 0x8, RZ ;  /* 0x0000000814147810 */ /* 0x000fe40007ffe0ff */
[C---:B------:R-:W-:Y:S02]  /*05a0*/  LEA R4, R0.reuse, R4, 0x3 ;  /* 0x0000000400047211 */ /* 0x040fe400078e18ff */
[C---:B------:R-:W-:Y:S02]  /*05b0*/  LEA R18, R0.reuse, R18, 0x3 ;  /* 0x0000001200127211 */ /* 0x040fe400078e18ff */
[C---:B------:R-:W-:Y:S02]  /*05c0*/  LEA R7, R0.reuse, R7, 0x3 ;  /* 0x0000000700077211 */ /* 0x040fe400078e18ff */
[----:B------:R-:W-:-:S02]  /*05d0*/  LEA R8, R0, R8, 0x3 ;  /* 0x0000000800087211 */ /* 0x000fc400078e18ff */
[C---:B------:R-:W-:Y:S02]  /*05e0*/  LEA R9, R0.reuse, R9, 0x3 ;  /* 0x0000000900097211 */ /* 0x040fe400078e18ff */
[C---:B------:R-:W-:Y:S02]  /*05f0*/  LEA R10, R0.reuse, R10, 0x3 ;  /* 0x0000000a000a7211 */ /* 0x040fe400078e18ff */
[C---:B------:R-:W-:Y:S02]  /*0600*/  LEA R11, R0.reuse, R11, 0x3 ;  /* 0x0000000b000b7211 */ /* 0x040fe400078e18ff */
[----:B------:R-:W-:Y:S01]  /*0610*/  LEA R19, R0, R19, 0x3 ;  /* 0x0000001300137211 */ /* 0x000fe200078e18ff */
[----:B--2---:R-:W-:-:S04]  /*0620*/  FFMA R22, R25, R26, R22 ;  /* 0x0000001a19167223 */ /* 0x004fc80000000016 */
[----:B----4-:R-:W-:-:S04]  /*0630*/  FFMA R23, R23, R24, R22 ;  /* 0x0000001817177223 */ /* 0x010fc80000000016 */
[----:B---3--:R-:W-:-:S04]  /*0640*/  FFMA R23, R16, R29, R23 ;  /* 0x0000001d10177223 */ /* 0x008fc80000000017 */
[----:B-----5:R-:W-:Y:S01]  /*0650*/  FFMA R26, R28, R14, R23 ;  /* 0x0000000e1c1a7223 */ /* 0x020fe20000000017 */
[----:B------:R-:W-:Y:S06]  /*0660*/  @P1 BRA `(.L_x_2) ;  /* 0xfffffffc000c1947 */ /* 0x000fec000383ffff */
.L_x_1:
[----:B------:R-:W-:Y:S05]  /*0670*/  @!P0 BRA `(.L_x_0) ;  /* 0x0000000400048947 */ /* 0x000fea0003800000 */
[----:B------:R-:W-:Y:S02]  /*0680*/  ISETP.GE.U32.AND P0, PT, R5, 0x4, PT ;  /* 0x000000040500780c */ /* 0x000fe40003f06070 */
[----:B------:R-:W-:-:S04]  /*0690*/  LOP3.LUT R20, R0, 0x3, RZ, 0xc0, !PT ;  /* 0x0000000300147812 */ /* 0x000fc800078ec0ff */
[----:B------:R-:W-:-:S07]  /*06a0*/  ISETP.NE.AND P1, PT, R20, RZ, PT ;  /* 0x000000ff1400720c */ /* 0x000fce0003f25270 */
[----:B------:R-:W-:Y:S06]  /*06b0*/  @!P0 BRA `(.L_x_3) ;  /* 0x00000000007c8947 */ /* 0x000fec0003800000 */
[----:B------:R-:W1:Y:S01]  /*06c0*/  LDC.64 R4, c[0x0][0x388] ;  /* 0x0000e200ff047b82 */ /* 0x000e620000000a00 */
[-C--:B------:R-:W-:Y:S02]  /*06d0*/  IMAD R11, R2, R0.reuse, R6 ;  /* 0x00000000020b7224 */ /* 0x080fe400078e0206 */
[----:B------:R-:W-:-:S03]  /*06e0*/  IMAD R13, R6, R0, R3 ;  /* 0x00000000060d7224 */ /* 0x000fc600078e0203 */
[C---:B------:R-:W-:Y:S02]  /*06f0*/  IADD3 R19, PT, PT, R11.reuse, 0x1, RZ ;  /* 0x000000010b137810 */ /* 0x040fe40007ffe0ff */
[----:B------:R-:W2:Y:S01]  /*0700*/  LDC.64 R8, c[0x0][0x380] ;  /* 0x0000e000ff087b82 */ /* 0x000ea20000000a00 */
[C---:B------:R-:W-:Y:S02]  /*0710*/  IADD3 R21, PT, PT, R11.reuse, 0x2, RZ ;  /* 0x000000020b157810 */ /* 0x040fe40007ffe0ff */
[----:B------:R-:W-:Y:S01]  /*0720*/  IADD3 R27, PT, PT, R11, 0x3, RZ ;  /* 0x000000030b1b7810 */ /* 0x000fe20007ffe0ff */
[C---:B-1----:R-:W-:Y:S01]  /*0730*/  IMAD.WIDE.U32 R16, R13.reuse, 0x4, R4 ;  /* 0x000000040d107825 */ /* 0x042fe200078e0004 */
[----:B------:R-:W-:-:S04]  /*0740*/  IADD3 R13, PT, PT, R13, R0, RZ ;  /* 0x000000000d0d7210 */ /* 0x000fc80007ffe0ff */
[-C--:B------:R-:W-:Y:S01]  /*0750*/  IADD3 R25, PT, PT, R13, R0.reuse, RZ ;  /* 0x000000000d197210 */ /* 0x080fe20007ffe0ff */
[--C-:B--2---:R-:W-:Y:S01]  /*0760*/  IMAD.WIDE.U32 R22, R11, 0x4, R8.reuse ;  /* 0x000000040b167825 */ /* 0x104fe200078e0008 */
[----:B0-----:R-:W2:Y:S03]  /*0770*/  LDG.E R16, desc[UR4][R16.64] ;  /* 0x0000000410107981 */ /* 0x001ea6000c1e1900 */
[----:B------:R-:W-:Y:S01]  /*0780*/  IMAD.WIDE.U32 R18, R19, 0x4, R8 ;  /* 0x0000000413127825 */ /* 0x000fe200078e0008 */
[----:B------:R-:W2:Y:S03]  /*0790*/  LDG.E R7, desc[UR4][R22.64] ;  /* 0x0000000416077981 */ /* 0x000ea6000c1e1900 */
[----:B------:R-:W-:Y:S02]  /*07a0*/  IMAD.WIDE.U32 R14, R13, 0x4, R4 ;  /* 0x000000040d0e7825 */ /* 0x000fe400078e0004 */
[----:B------:R-:W3:Y:S02]  /*07b0*/  LDG.E R18, desc[UR4][R18.64] ;  /* 0x0000000412127981 */ /* 0x000ee4000c1e1900 */
[----:B------:R-:W-:Y:S01]  /*07c0*/  IMAD.WIDE.U32 R12, R21, 0x4, R8 ;  /* 0x00000004150c7825 */ /* 0x000fe200078e0008 */
[C---:B------:R-:W-:Y:S01]  /*07d0*/  IADD3 R21, PT, PT, R25.reuse, R0, RZ ;  /* 0x0000000019157210 */ /* 0x040fe20007ffe0ff */
[----:B------:R-:W3:Y:S02]  /*07e0*/  LDG.E R14, desc[UR4][R14.64] ;  /* 0x000000040e0e7981 */ /* 0x000ee4000c1e1900 */
[----:B------:R-:W-:-:S02]  /*07f0*/  IMAD.WIDE.U32 R10, R25, 0x4, R4 ;  /* 0x00000004190a7825 */ /* 0x000fc400078e0004 */
[----:B------:R-:W4:Y:S02]  /*0800*/  LDG.E R12, desc[UR4][R12.64] ;  /* 0x000000040c0c7981 */ /* 0x000f24000c1e1900 */
[----:B------:R-:W-:Y:S02]  /*0810*/  IMAD.WIDE.U32 R8, R27, 0x4, R8 ;  /* 0x000000041b087825 */ /* 0x000fe400078e0008 */
[----:B------:R-:W4:Y:S02]  /*0820*/  LDG.E R10, desc[UR4][R10.64] ;  /* 0x000000040a0a7981 */ /* 0x000f24000c1e1900 */
[----:B------:R-:W-:Y:S02]  /*0830*/  IMAD.WIDE.U32 R4, R21, 0x4, R4 ;  /* 0x0000000415047825 */ /* 0x000fe400078e0004 */
[----:B------:R-:W5:Y:S04]  /*0840*/  LDG.E R8, desc[UR4][R8.64] ;  /* 0x0000000408087981 */ /* 0x000f68000c1e1900 */
[----:B------:R-:W5:Y:S01]  /*0850*/  LDG.E R4, desc[UR4][R4.64] ;  /* 0x0000000404047981 */ /* 0x000f62000c1e1900 */
[----:B------:R-:W-:Y:S01]  /*0860*/  IADD3 R6, PT, PT, R6, 0x4, RZ ;  /* 0x0000000406067810 */ /* 0x000fe20007ffe0ff */
[----:B--2---:R-:W-:-:S04]  /*0870*/  FFMA R7, R7, R16, R26 ;  /* 0x0000001007077223 */ /* 0x004fc8000000001a */
[----:B---3--:R-:W-:-:S04]  /*0880*/  FFMA R7, R18, R14, R7 ;  /* 0x0000000e12077223 */ /* 0x008fc80000000007 */
[----:B----4-:R-:W-:-:S04]  /*0890*/  FFMA R7, R12, R10, R7 ;  /* 0x0000000a0c077223 */ /* 0x010fc80000000007 */
[----:B-----5:R-:W-:-:S07]  /*08a0*/  FFMA R26, R8, R4, R7 ;  /* 0x00000004081a7223 */ /* 0x020fce0000000007 */
.L_x_3:
[----:B------:R-:W-:Y:S05]  /*08b0*/  @!P1 BRA `(.L_x_0) ;  /* 0x0000000000749947 */ /* 0x000fea0003800000 */
[----:B------:R-:W1:Y:S01]  /*08c0*/  LDC.64 R10, c[0x0][0x388] ;  /* 0x0000e200ff0a7b82 */ /* 0x000e620000000a00 */
[----:B------:R-:W-:Y:S02]  /*08d0*/  ISETP.NE.AND P0, PT, R20, 0x1, PT ;  /* 0x000000011400780c */ /* 0x000fe40003f05270 */
[----:B------:R-:W-:-:S04]  /*08e0*/  LOP3.LUT R7, R0, 0x1, RZ, 0xc0, !PT ;  /* 0x0000000100077812 */ /* 0x000fc800078ec0ff */
[----:B------:R-:W-:Y:S01]  /*08f0*/  ISETP.NE.U32.AND P1, PT, R7, 0x1, PT ;  /* 0x000000010700780c */ /* 0x000fe20003f25070 */
[----:B------:R-:W2:Y:S06]  /*0900*/  LDC.64 R14, c[0x0][0x380] ;  /* 0x0000e000ff0e7b82 */ /* 0x000eac0000000a00 */
[-C--:B------:R-:W-:Y:S02]  /*0910*/  @P0 IMAD R7, R2, R0.reuse, R6 ;  /* 0x0000000002070224 */ /* 0x080fe400078e0206 */
[----:B------:R-:W3:Y:S01]  /*0920*/  LDC.64 R8, c[0x0][0x380] ;  /* 0x0000e000ff087b82 */ /* 0x000ee20000000a00 */
[C---:B------:R-:W-:Y:S01]  /*0930*/  @P0 IMAD R13, R6.reuse, R0, R3 ;  /* 0x00000000060d0224 */ /* 0x040fe200078e0203 */
[----:B------:R-:W-:-:S02]  /*0940*/  @P0 IADD3 R6, PT, PT, R6, 0x2, RZ ;  /* 0x0000000206060810 */ /* 0x000fc40007ffe0ff */
[----:B------:R-:W-:Y:S02]  /*0950*/  @P0 IADD3 R19, PT, PT, R7, 0x1, RZ ;  /* 0x0000000107130810 */ /* 0x000fe40007ffe0ff */
[C---:B------:R-:W-:Y:S02]  /*0960*/  @P0 IADD3 R21, PT, PT, R13.reuse, R0, RZ ;  /* 0x000000000d150210 */ /* 0x040fe40007ffe0ff */
[----:B------:R-:W4:Y:S01]  /*0970*/  LDC.64 R4, c[0x0][0x388] ;  /* 0x0000e200ff047b82 */ /* 0x000f220000000a00 */
[----:B-1----:R-:W-:-:S04]  /*0980*/  @P0 IMAD.WIDE.U32 R12, R13, 0x4, R10 ;  /* 0x000000040d0c0825 */ /* 0x002fc800078e000a */
[----:B------:R-:W-:Y:S02]  /*0990*/  @P0 IMAD.WIDE.U32 R10, R21, 0x4, R10 ;  /* 0x00000004150a0825 */ /* 0x000fe400078e000a */
[----:B0-----:R-:W5:Y:S02]  /*09a0*/  @P0 LDG.E R12, desc[UR4][R12.64] ;  /* 0x000000040c0c0981 */ /* 0x001f64000c1e1900 */
[--C-:B--2---:R-:W-:Y:S02]  /*09b0*/  @P0 IMAD.WIDE.U32 R16, R7, 0x4, R14.reuse ;  /* 0x0000000407100825 */ /* 0x104fe400078e000e */
[----:B------:R-:W2:Y:S02]  /*09c0*/  @P0 LDG.E R10, desc[UR4][R10.64] ;  /* 0x000000040a0a0981 */ /* 0x000ea4000c1e1900 */
[----:B------:R-:W-:Y:S02]  /*09d0*/  @P0 IMAD.WIDE.U32 R14, R19, 0x4, R14 ;  /* 0x00000004130e0825 */ /* 0x000fe400078e000e */
[----:B------:R-:W5:Y:S02]  /*09e0*/  @P0 LDG.E R7, desc[UR4][R16.64] ;  /* 0x0000000410070981 */ /* 0x000f64000c1e1900 */
[----:B------:R-:W-:-:S02]  /*09f0*/  @!P1 IMAD R19, R2, R0, R6 ;  /* 0x0000000002139224 */ /* 0x000fc400078e0206 */
[----:B------:R-:W-:Y:S01]  /*0a00*/  @!P1 IMAD R21, R6, R0, R3 ;  /* 0x0000000006159224 */ /* 0x000fe200078e0203 */
[----:B------:R-:W2:Y:S01]  /*0a10*/  @P0 LDG.E R14, desc[UR4][R14.64] ;  /* 0x000000040e0e0981 */ /* 0x000ea2000c1e1900 */
[----:B---3--:R-:W-:-:S04]  /*0a20*/  @!P1 IMAD.WIDE.U32 R8, R19, 0x4, R8 ;  /* 0x0000000413089825 */ /* 0x008fc800078e0008 */
[----:B----4-:R-:W-:Y:S02]  /*0a30*/  @!P1 IMAD.WIDE.U32 R4, R21, 0x4, R4 ;  /* 0x0000000415049825 */ /* 0x010fe400078e0004 */
[----:B------:R-:W3:Y:S04]  /*0a40*/  @!P1 LDG.E R9, desc[UR4][R8.64] ;  /* 0x0000000408099981 */ /* 0x000ee8000c1e1900 */
[----:B------:R-:W3:Y:S01]  /*0a50*/  @!P1 LDG.E R4, desc[UR4][R4.64] ;  /* 0x0000000404049981 */ /* 0x000ee2000c1e1900 */
[----:B-----5:R-:W-:-:S04]  /*0a60*/  @P0 FFMA R7, R7, R12, R26 ;  /* 0x0000000c07070223 */ /* 0x020fc8000000001a */
[----:B--2---:R-:W-:-:S04]  /*0a70*/  @P0 FFMA R26, R14, R10, R7 ;  /* 0x0000000a0e1a0223 */ /* 0x004fc80000000007 */
[----:B---3--:R-:W-:-:S07]  /*0a80*/  @!P1 FFMA R26, R9, R4, R26 ;  /* 0x00000004091a9223 */ /* 0x008fce000000001a */
.L_x_0:
[----:B------:R-:W1:Y:S01]  /*0a90*/  LDC.64 R4, c[0x0][0x390] ;  /* 0x0000e400ff047b82 */ /* 0x000e620000000a00 */
[----:B------:R-:W-:-:S04]  /*0aa0*/  IMAD R3, R2, R0, R3 ;  /* 0x0000000002037224 */ /* 0x000fc800078e0203 */
[----:B-1----:R-:W-:-:S05]  /*0ab0*/  IMAD.WIDE.U32 R2, R3, 0x4, R4 ;  /* 0x0000000403027825 */ /* 0x002fca00078e0004 */
[----:B0-----:R-:W-:Y:S01]  /*0ac0*/  STG.E desc[UR4][R2.64], R26 ;  /* 0x0000001a02007986 */ /* 0x001fe2000c101904 */
[----:B------:R-:W-:Y:S05]  /*0ad0*/  EXIT ;  /* 0x000000000000794d */ /* 0x000fea0003800000 */
.L_x_4:
[----:B------:R-:W-:-:S00]  /*0ae0*/  BRA `(.L_x_4) ;  /* 0xfffffffc00fc7947 */ /* 0x000fc0000383ffff */
[----:B------:R-:W-:-:S00]  /*0af0*/  NOP ;  /* 0x0000000000007918 */ /* 0x000fc00000000000 */
        /* <DEDUP_REMOVED lines=8> */
.L_x_5:


//--------------------- .nv.shared.reserved.0     --------------------------
	.section	.nv.shared.reserved.0,"aw",@nobits
	.weak		__nv_reservedSMEM_offset_0_alias
	.size		__nv_reservedSMEM_offset_0_alias, 0, 64
	.other		__nv_reservedSMEM_offset_0_alias,@"STO_CUDA_RESERVED_SHARED STV_DEFAULT"
__nv_reservedSMEM_offset_0_alias:
	.zero		0
	.zero		64


//--------------------- .nv.constant0._Z25matrix_multiplication_gpuPKfS0_Pfi --------------------------
	.section	.nv.constant0._Z25matrix_multiplication_gpuPKfS0_Pfi,"a",@progbits
	.sectionflags	@""
	.align	4
.nv.constant0._Z25matrix_multiplication_gpuPKfS0_Pfi:
	.zero		924


//--------------------- SYMBOLS --------------------------

	.type		.nv.reservedSmem.offset0,@object
	.size		.nv.reservedSmem.offset0,0x4
